//
// Generated by NVIDIA NVVM Compiler
//
// Compiler Build ID: CL-36424714
// Cuda compilation tools, release 13.0, V13.0.88
// Based on NVVM 20.0.0
//

.version 9.0
.target sm_100
.address_size 64

	// .globl	_Z6addonePi
// _ZZ6addonePiE9sharedint has been demoted

.visible .entry _Z6addonePi(
	.param .u64 .ptr .align 1 _Z6addonePi_param_0
)
{
	.reg .pred 	%p<2>;
	.reg .b32 	%r<18>;
	.reg .b64 	%rd<5>;
	// demoted variable
	.shared .align 4 .b8 _ZZ6addonePiE9sharedint[16];
	ld.param.u64 	%rd2, [_Z6addonePi_param_0];
	cvta.to.global.u64 	%rd3, %rd2;
	mov.u32 	%r2, %tid.x;
	mov.u32 	%r3, %ctaid.x;
	shl.b32 	%r4, %r3, 2;
	add.s32 	%r5, %r4, %r2;
	mul.wide.s32 	%rd4, %r5, 4;
	add.s64 	%rd1, %rd3, %rd4;
	ld.global.u32 	%r6, [%rd1];
	shl.b32 	%r7, %r2, 2;
	mov.u32 	%r8, _ZZ6addonePiE9sharedint;
	add.s32 	%r1, %r8, %r7;
	st.shared.u32 	[%r1], %r6;
	bar.sync 	0;
	setp.ne.s32 	%p1, %r2, 0;
	@%p1 bra 	$L__BB0_2;
	ld.shared.u32 	%r9, [_ZZ6addonePiE9sharedint];
	add.s32 	%r10, %r9, 1;
	st.shared.u32 	[_ZZ6addonePiE9sharedint], %r10;
	ld.shared.u32 	%r11, [_ZZ6addonePiE9sharedint+4];
	add.s32 	%r12, %r11, 1;
	st.shared.u32 	[_ZZ6addonePiE9sharedint+4], %r12;
	ld.shared.u32 	%r13, [_ZZ6addonePiE9sharedint+8];
	add.s32 	%r14, %r13, 1;
	st.shared.u32 	[_ZZ6addonePiE9sharedint+8], %r14;
	ld.shared.u32 	%r15, [_ZZ6addonePiE9sharedint+12];
	add.s32 	%r16, %r15, 1;
	st.shared.u32 	[_ZZ6addonePiE9sharedint+12], %r16;
$L__BB0_2:
	bar.sync 	0;
	ld.shared.u32 	%r17, [%r1];
	st.global.u32 	[%rd1], %r17;
	ret;

}
	// .globl	_Z9vectorAddPiS_S_
.visible .entry _Z9vectorAddPiS_S_(
	.param .u64 .ptr .align 1 _Z9vectorAddPiS_S__param_0,
	.param .u64 .ptr .align 1 _Z9vectorAddPiS_S__param_1,
	.param .u64 .ptr .align 1 _Z9vectorAddPiS_S__param_2
)
{
	.reg .b32 	%r<5>;
	.reg .b64 	%rd<11>;

	ld.param.u64 	%rd1, [_Z9vectorAddPiS_S__param_0];
	ld.param.u64 	%rd2, [_Z9vectorAddPiS_S__param_1];
	ld.param.u64 	%rd3, [_Z9vectorAddPiS_S__param_2];
	cvta.to.global.u64 	%rd4, %rd3;
	cvta.to.global.u64 	%rd5, %rd2;
	cvta.to.global.u64 	%rd6, %rd1;
	mov.u32 	%r1, %ctaid.x;
	mul.wide.u32 	%rd7, %r1, 4;
	add.s64 	%rd8, %rd6, %rd7;
	ld.global.u32 	%r2, [%rd8];
	add.s64 	%rd9, %rd5, %rd7;
	ld.global.u32 	%r3, [%rd9];
	add.s32 	%r4, %r3, %r2;
	add.s64 	%rd10, %rd4, %rd7;
	st.global.u32 	[%rd10], %r4;
	ret;

}


// ===== COMPILED SASS (sm_100) =====

	.target	sm_100

	.elftype	@"ET_EXEC"


//--------------------- .note.nv.tkinfo           --------------------------
	.section	.note.nv.tkinfo,"",@"SHT_NOTE"
	.sectionflags	@"SHF_NOTE_NV_TKINFO"
	.tkinfo
        /*0018*/ 	.word	0x00000002
        /*0030*/ 	.string	""
        /*0030*/ 	.string	"ptxas"
        /*0030*/ 	.string	"Cuda compilation tools, release 13.0, V13.0.88"
        /*0030*/ 	.string	"Build cuda_13.0.r13.0/compiler.36424714_0"
        /*0030*/ 	.string	"-arch sm_100 -m 64 "



//--------------------- .note.nv.cuinfo           --------------------------
	.section	.note.nv.cuinfo,"",@"SHT_NOTE"
	.sectionflags	@"SHF_NOTE_NV_CUINFO"
        /*0018*/ 	.short	0x0002
        /*001a*/ 	.short	0x0064
        /*001c*/ 	.short	0x0082
	.zero		2


//--------------------- .nv.info                  --------------------------
	.section	.nv.info,"",@"SHT_CUDA_INFO"
	.align	4


	//----- nvinfo : EIATTR_REGCOUNT
	.align		4
        /*0000*/ 	.byte	0x04, 0x2f
        /*0002*/ 	.short	(.L_1 - .L_0)
	.align		4
.L_0:
        /*0004*/ 	.word	index@(_Z6addonePi)
        /*0008*/ 	.word	0x0000000a


	//----- nvinfo : EIATTR_FRAME_SIZE
	.align		4
.L_1:
        /*000c*/ 	.byte	0x04, 0x11
        /*000e*/ 	.short	(.L_3 - .L_2)
	.align		4
.L_2:
        /*0010*/ 	.word	index@(_Z6addonePi)
        /*0014*/ 	.word	0x00000000


	//----- nvinfo : EIATTR_REGCOUNT
	.align		4
.L_3:
        /*0018*/ 	.byte	0x04, 0x2f
        /*001a*/ 	.short	(.L_5 - .L_4)
	.align		4
.L_4:
        /*001c*/ 	.word	index@(_Z9vectorAddPiS_S_)
        /*0020*/ 	.word	0x0000000c


	//----- nvinfo : EIATTR_FRAME_SIZE
	.align		4
.L_5:
        /*0024*/ 	.byte	0x04, 0x11
        /*0026*/ 	.short	(.L_7 - .L_6)
	.align		4
.L_6:
        /*0028*/ 	.word	index@(_Z9vectorAddPiS_S_)
        /*002c*/ 	.word	0x00000000


	//----- nvinfo : EIATTR_MIN_STACK_SIZE
	.align		4
.L_7:
        /*0030*/ 	.byte	0x04, 0x12
        /*0032*/ 	.short	(.L_9 - .L_8)
	.align		4
.L_8:
        /*0034*/ 	.word	index@(_Z9vectorAddPiS_S_)
        /*0038*/ 	.word	0x00000000


	//----- nvinfo : EIATTR_MIN_STACK_SIZE
	.align		4
.L_9:
        /*003c*/ 	.byte	0x04, 0x12
        /*003e*/ 	.short	(.L_11 - .L_10)
	.align		4
.L_10:
        /*0040*/ 	.word	index@(_Z6addonePi)
        /*0044*/ 	.word	0x00000000
.L_11:


//--------------------- .nv.compat                --------------------------
	.section	.nv.compat,"",@"SHT_CUDA_COMPAT_INFO"
	.align	4
        /*0000*/ 	.byte	0x02, 0x09, 0x00, 0x00, 0x02, 0x02, 0x01, 0x00, 0x02, 0x05, 0x05, 0x00, 0x03, 0x07, 0x01, 0x01
        /*0010*/ 	.byte	0x02, 0x03, 0x00, 0x00, 0x02, 0x06, 0x01, 0x00, 0x04, 0x0b, 0x08, 0x00, 0x09, 0x00, 0x00, 0x00
        /*0020*/ 	.byte	0x00, 0x00, 0x00, 0x00


//--------------------- .nv.info._Z9vectorAddPiS_S_ --------------------------
	.section	.nv.info._Z9vectorAddPiS_S_,"",@"SHT_CUDA_INFO"
	.sectionflags	@""
	.align	4


	//----- nvinfo : EIATTR_CUDA_API_VERSION
	.align		4
        /*0000*/ 	.byte	0x04, 0x37
        /*0002*/ 	.short	(.L_13 - .L_12)
.L_12:
        /*0004*/ 	.word	0x00000082


	//----- nvinfo : EIATTR_KPARAM_INFO
	.align		4
.L_13:
        /*0008*/ 	.byte	0x04, 0x17
        /*000a*/ 	.short	(.L_15 - .L_14)
.L_14:
        /*000c*/ 	.word	0x00000000
        /*0010*/ 	.short	0x0002
        /*0012*/ 	.short	0x0010
        /*0014*/ 	.byte	0x00, 0xf5, 0x21, 0x00


	//----- nvinfo : EIATTR_KPARAM_INFO
	.align		4
.L_15:
        /*0018*/ 	.byte	0x04, 0x17
        /*001a*/ 	.short	(.L_17 - .L_16)
.L_16:
        /*001c*/ 	.word	0x00000000
        /*0020*/ 	.short	0x0001
        /*0022*/ 	.short	0x0008
        /*0024*/ 	.byte	0x00, 0xf5, 0x21, 0x00


	//----- nvinfo : EIATTR_KPARAM_INFO
	.align		4
.L_17:
        /*0028*/ 	.byte	0x04, 0x17
        /*002a*/ 	.short	(.L_19 - .L_18)
.L_18:
        /*002c*/ 	.word	0x00000000
        /*0030*/ 	.short	0x0000
        /*0032*/ 	.short	0x0000
        /*0034*/ 	.byte	0x00, 0xf5, 0x21, 0x00


	//----- nvinfo : EIATTR_SPARSE_MMA_MASK
	.align		4
.L_19:
        /*0038*/ 	.byte	0x03, 0x50
        /*003a*/ 	.short	0x0000


	//----- nvinfo : EIATTR_MAXREG_COUNT
	.align		4
        /*003c*/ 	.byte	0x03, 0x1b
        /*003e*/ 	.short	0x00ff


	//----- nvinfo : EIATTR_MERCURY_ISA_VERSION
	.align		4
        /*0040*/ 	.byte	0x03, 0x5f
        /*0042*/ 	.short	0x0101


	//----- nvinfo : EIATTR_VRC_CTA_INIT_COUNT
	.align		4
        /*0044*/ 	.byte	0x02, 0x4a
	.zero		1
	.zero		1


	//----- nvinfo : EIATTR_EXIT_INSTR_OFFSETS
	.align		4
        /*0048*/ 	.byte	0x04, 0x1c
        /*004a*/ 	.short	(.L_21 - .L_20)


	//   ....[0]....
.L_20:
        /*004c*/ 	.word	0x000000d0


	//----- nvinfo : EIATTR_CBANK_PARAM_SIZE
	.align		4
.L_21:
        /*0050*/ 	.byte	0x03, 0x19
        /*0052*/ 	.short	0x0018


	//----- nvinfo : EIATTR_PARAM_CBANK
	.align		4
        /*0054*/ 	.byte	0x04, 0x0a
        /*0056*/ 	.short	(.L_23 - .L_22)
	.align		4
.L_22:
        /*0058*/ 	.word	index@(.nv.constant0._Z9vectorAddPiS_S_)
        /*005c*/ 	.short	0x0380
        /*005e*/ 	.short	0x0018


	//----- nvinfo : EIATTR_SW_WAR
	.align		4
.L_23:
        /*0060*/ 	.byte	0x04, 0x36
        /*0062*/ 	.short	(.L_25 - .L_24)
.L_24:
        /*0064*/ 	.word	0x00000008
.L_25:


//--------------------- .nv.info._Z6addonePi      --------------------------
	.section	.nv.info._Z6addonePi,"",@"SHT_CUDA_INFO"
	.sectionflags	@""
	.align	4


	//----- nvinfo : EIATTR_CUDA_API_VERSION
	.align		4
        /*0000*/ 	.byte	0x04, 0x37
        /*0002*/ 	.short	(.L_27 - .L_26)
.L_26:
        /*0004*/ 	.word	0x00000082


	//----- nvinfo : EIATTR_KPARAM_INFO
	.align		4
.L_27:
        /*0008*/ 	.byte	0x04, 0x17
        /*000a*/ 	.short	(.L_29 - .L_28)
.L_28:
        /*000c*/ 	.word	0x00000000
        /*0010*/ 	.short	0x0000
        /*0012*/ 	.short	0x0000
        /*0014*/ 	.byte	0x00, 0xf5, 0x21, 0x00


	//----- nvinfo : EIATTR_SPARSE_MMA_MASK
	.align		4
.L_29:
        /*0018*/ 	.byte	0x03, 0x50
        /*001a*/ 	.short	0x0000


	//----- nvinfo : EIATTR_MAXREG_COUNT
	.align		4
        /*001c*/ 	.byte	0x03, 0x1b
        /*001e*/ 	.short	0x00ff


	//----- nvinfo : EIATTR_NUM_BARRIERS
	.align		4
        /*0020*/ 	.byte	0x02, 0x4c
        /*0022*/ 	.byte	0x01
	.zero		1


	//----- nvinfo : EIATTR_MERCURY_ISA_VERSION
	.align		4
        /*0024*/ 	.byte	0x03, 0x5f
        /*0026*/ 	.short	0x0101


	//----- nvinfo : EIATTR_VRC_CTA_INIT_COUNT
	.align		4
        /*0028*/ 	.byte	0x02, 0x4a
	.zero		1
	.zero		1


	//----- nvinfo : EIATTR_EXIT_INSTR_OFFSETS
	.align		4
        /*002c*/ 	.byte	0x04, 0x1c
        /*002e*/ 	.short	(.L_31 - .L_30)


	//   ....[0]....
.L_30:
        /*0030*/ 	.word	0x00000210


	//----- nvinfo : EIATTR_CRS_STACK_SIZE
	.align		4
.L_31:
        /*0034*/ 	.byte	0x04, 0x1e
        /*0036*/ 	.short	(.L_33 - .L_32)
.L_32:
        /*0038*/ 	.word	0x00000000


	//----- nvinfo : EIATTR_CBANK_PARAM_SIZE
	.align		4
.L_33:
        /*003c*/ 	.byte	0x03, 0x19
        /*003e*/ 	.short	0x0008


	//----- nvinfo : EIATTR_PARAM_CBANK
	.align		4
        /*0040*/ 	.byte	0x04, 0x0a
        /*0042*/ 	.short	(.L_35 - .L_34)
	.align		4
.L_34:
        /*0044*/ 	.word	index@(.nv.constant0._Z6addonePi)
        /*0048*/ 	.short	0x0380
        /*004a*/ 	.short	0x0008


	//----- nvinfo : EIATTR_SW_WAR
	.align		4
.L_35:
        /*004c*/ 	.byte	0x04, 0x36
        /*004e*/ 	.short	(.L_37 - .L_36)
.L_36:
        /*0050*/ 	.word	0x00000008
.L_37:


//--------------------- .nv.callgraph             --------------------------
	.section	.nv.callgraph,"",@"SHT_CUDA_CALLGRAPH"
	.align	4
	.sectionentsize	8
	.align		4
        /*0000*/ 	.word	0x00000000
	.align		4
        /*0004*/ 	.word	0xffffffff
	.align		4
        /*0008*/ 	.word	0x00000000
	.align		4
        /*000c*/ 	.word	0xfffffffe
	.align		4
        /*0010*/ 	.word	0x00000000
	.align		4
        /*0014*/ 	.word	0xfffffffd
	.align		4
        /*0018*/ 	.word	0x00000000
	.align		4
        /*001c*/ 	.word	0xfffffffc


//--------------------- .text._Z9vectorAddPiS_S_  --------------------------
	.section	.text._Z9vectorAddPiS_S_,"ax",@progbits
	.align	128
        .global         _Z9vectorAddPiS_S_
        .type           _Z9vectorAddPiS_S_,@function
        .size           _Z9vectorAddPiS_S_,(.L_x_4 - _Z9vectorAddPiS_S_)
        .other          _Z9vectorAddPiS_S_,@"STO_CUDA_ENTRY STV_DEFAULT"
_Z9vectorAddPiS_S_:
.text._Z9vectorAddPiS_S_:
[----:B------:R-:W-:Y:S01]  /*0000*/  LDC R1, c[0x0][0x37c] ;  /* 0x0000df00ff017b82 */ /* 0x000fe20000000800 */
[----:B------:R-:W0:Y:S07]  /*0010*/  S2R R9, SR_CTAID.X ;  /* 0x0000000000097919 */ /* 0x000e2e0000002500 */
[----:B------:R-:W0:Y:S01]  /*0020*/  LDC.64 R2, c[0x0][0x380] ;  /* 0x0000e000ff027b82 */ /* 0x000e220000000a00 */
[----:B------:R-:W1:Y:S07]  /*0030*/  LDCU.64 UR4, c[0x0][0x358] ;  /* 0x00006b00ff0477ac */ /* 0x000e6e0008000a00 */
[----:B------:R-:W2:Y:S08]  /*0040*/  LDC.64 R4, c[0x0][0x388] ;  /* 0x0000e200ff047b82 */ /* 0x000eb00000000a00 */
[----:B------:R-:W3:Y:S01]  /*0050*/  LDC.64 R6, c[0x0][0x390] ;  /* 0x0000e400ff067b82 */ /* 0x000ee20000000a00 */
[----:B0-----:R-:W-:-:S04]  /*0060*/  IMAD.WIDE.U32 R2, R9, 0x4, R2 ;  /* 0x0000000409027825 */ /* 0x001fc800078e0002 */
[C---:B--2---:R-:W-:Y:S02]  /*0070*/  IMAD.WIDE.U32 R4, R9.reuse, 0x4, R4 ;  /* 0x0000000409047825 */ /* 0x044fe400078e0004 */
[----:B-1----:R-:W2:Y:S04]  /*0080*/  LDG.E R2, desc[UR4][R2.64] ;  /* 0x0000000402027981 */ /* 0x002ea8000c1e1900 */
[----:B------:R-:W2:Y:S01]  /*0090*/  LDG.E R5, desc[UR4][R4.64] ;  /* 0x0000000404057981 */ /* 0x000ea2000c1e1900 */
[----:B---3--:R-:W-:Y:S01]  /*00a0*/  IMAD.WIDE.U32 R6, R9, 0x4, R6 ;  /* 0x0000000409067825 */ /* 0x008fe200078e0006 */
[----:B--2---:R-:W-:-:S05]  /*00b0*/  IADD3 R9, PT, PT, R2, R5, RZ ;  /* 0x0000000502097210 */ /* 0x004fca0007ffe0ff */
[----:B------:R-:W-:Y:S01]  /*00c0*/  STG.E desc[UR4][R6.64], R9 ;  /* 0x0000000906007986 */ /* 0x000fe2000c101904 */
[----:B------:R-:W-:Y:S05]  /*00d0*/  EXIT ;  /* 0x000000000000794d */ /* 0x000fea0003800000 */
.L_x_0:
[----:B------:R-:W-:-:S00]  /*00e0*/  BRA `(.L_x_0) ;  /* 0xfffffffc00fc7947 */ /* 0x000fc0000383ffff */
[----:B------:R-:W-:-:S00]  /*00f0*/  NOP ;  /* 0x0000000000007918 */ /* 0x000fc00000000000 */
        /* <DEDUP_REMOVED lines=8> */
.L_x_4:


//--------------------- .text._Z6addonePi         --------------------------
	.section	.text._Z6addonePi,"ax",@progbits
	.align	128
        .global         _Z6addonePi
        .type           _Z6addonePi,@function
        .size           _Z6addonePi,(.L_x_5 - _Z6addonePi)
        .other          _Z6addonePi,@"STO_CUDA_ENTRY STV_DEFAULT"
_Z6addonePi:
.text._Z6addonePi:
[----:B------:R-:W-:Y:S01]  /*0000*/  LDC R1, c[0x0][0x37c] ;  /* 0x0000df00ff017b82 */ /* 0x000fe20000000800 */
[----:B------:R-:W0:Y:S07]  /*0010*/  S2R R4, SR_TID.X ;  /* 0x0000000000047919 */ /* 0x000e2e0000002100 */
[----:B------:R-:W1:Y:S01]  /*0020*/  LDC.64 R2, c[0x0][0x380] ;  /* 0x0000e000ff027b82 */ /* 0x000e620000000a00 */
[----:B------:R-:W2:Y:S01]  /*0030*/  LDCU.64 UR6, c[0x0][0x358] ;  /* 0x00006b00ff0677ac */ /* 0x000ea20008000a00 */
[----:B------:R-:W0:Y:S02]  /*0040*/  S2R R5, SR_CTAID.X ;  /* 0x0000000000057919 */ /* 0x000e240000002500 */
[----:B0-----:R-:W-:-:S04]  /*0050*/  IMAD R5, R5, 0x4, R4 ;  /* 0x0000000405057824 */ /* 0x001fc800078e0204 */
[----:B-1----:R-:W-:-:S05]  /*0060*/  IMAD.WIDE R2, R5, 0x4, R2 ;  /* 0x0000000405027825 */ /* 0x002fca00078e0202 */
[----:B--2---:R-:W2:Y:S01]  /*0070*/  LDG.E R0, desc[UR6][R2.64] ;  /* 0x0000000602007981 */ /* 0x004ea2000c1e1900 */
[----:B------:R-:W0:Y:S01]  /*0080*/  S2UR UR5, SR_CgaCtaId ;  /* 0x00000000000579c3 */ /* 0x000e220000008800 */
[----:B------:R-:W-:Y:S01]  /*0090*/  UMOV UR4, 0x400 ;  /* 0x0000040000047882 */ /* 0x000fe20000000000 */
[----:B------:R-:W-:Y:S01]  /*00a0*/  ISETP.NE.AND P0, PT, R4, RZ, PT ;  /* 0x000000ff0400720c */ /* 0x000fe20003f05270 */
[----:B------:R-:W-:Y:S01]  /*00b0*/  BSSY.RECONVERGENT B0, `(.L_x_1) ;  /* 0x0000012000007945 */ /* 0x000fe20003800200 */
[----:B0-----:R-:W-:-:S06]  /*00c0*/  ULEA UR4, UR5, UR4, 0x18 ;  /* 0x0000000405047291 */ /* 0x001fcc000f8ec0ff */
[----:B------:R-:W-:-:S05]  /*00d0*/  LEA R5, R4, UR4, 0x2 ;  /* 0x0000000404057c11 */ /* 0x000fca000f8e10ff */
[----:B--2---:R0:W-:Y:S01]  /*00e0*/  STS [R5], R0 ;  /* 0x0000000005007388 */ /* 0x0041e20000000800 */
[----:B------:R-:W-:Y:S06]  /*00f0*/  BAR.SYNC.DEFER_BLOCKING 0x0 ;  /* 0x0000000000007b1d */ /* 0x000fec0000010000 */
[----:B------:R-:W-:Y:S05]  /*0100*/  @P0 BRA `(.L_x_2) ;  /* 0x0000000000300947 */ /* 0x000fea0003800000 */
[----:B0-----:R-:W0:Y:S04]  /*0110*/  LDS R0, [UR4] ;  /* 0x00000004ff007984 */ /* 0x001e280008000800 */
[----:B------:R-:W1:Y:S04]  /*0120*/  LDS R4, [UR4+0x4] ;  /* 0x00000404ff047984 */ /* 0x000e680008000800 */
[----:B------:R-:W2:Y:S04]  /*0130*/  LDS R6, [UR4+0x8] ;  /* 0x00000804ff067984 */ /* 0x000ea80008000800 */
[----:B------:R-:W3:Y:S01]  /*0140*/  LDS R7, [UR4+0xc] ;  /* 0x00000c04ff077984 */ /* 0x000ee20008000800 */
[----:B0-----:R-:W-:Y:S01]  /*0150*/  IADD3 R0, PT, PT, R0, 0x1, RZ ;  /* 0x0000000100007810 */ /* 0x001fe20007ffe0ff */
[----:B-1----:R-:W-:-:S04]  /*0160*/  VIADD R4, R4, 0x1 ;  /* 0x0000000104047836 */ /* 0x002fc80000000000 */
[----:B------:R1:W-:Y:S01]  /*0170*/  STS [UR4], R0 ;  /* 0x00000000ff007988 */ /* 0x0003e20008000804 */
[----:B--2---:R-:W-:-:S03]  /*0180*/  IADD3 R6, PT, PT, R6, 0x1, RZ ;  /* 0x0000000106067810 */ /* 0x004fc60007ffe0ff */
[----:B------:R1:W-:Y:S01]  /*0190*/  STS [UR4+0x4], R4 ;  /* 0x00000404ff007988 */ /* 0x0003e20008000804 */
[----:B---3--:R-:W-:-:S03]  /*01a0*/  VIADD R7, R7, 0x1 ;  /* 0x0000000107077836 */ /* 0x008fc60000000000 */
[----:B------:R1:W-:Y:S04]  /*01b0*/  STS [UR4+0x8], R6 ;  /* 0x00000806ff007988 */ /* 0x0003e80008000804 */
[----:B------:R1:W-:Y:S02]  /*01c0*/  STS [UR4+0xc], R7 ;  /* 0x00000c07ff007988 */ /* 0x0003e40008000804 */
.L_x_2:
[----:B------:R-:W-:Y:S05]  /*01d0*/  BSYNC.RECONVERGENT B0 ;  /* 0x0000000000007941 */ /* 0x000fea0003800200 */
.L_x_1:
[----:B------:R-:W-:Y:S06]  /*01e0*/  BAR.SYNC.DEFER_BLOCKING 0x0 ;  /* 0x0000000000007b1d */ /* 0x000fec0000010000 */
[----:B0-----:R-:W0:Y:S04]  /*01f0*/  LDS R5, [R5] ;  /* 0x0000000005057984 */ /* 0x001e280000000800 */
[----:B0-----:R-:W-:Y:S01]  /*0200*/  STG.E desc[UR6][R2.64], R5 ;  /* 0x0000000502007986 */ /* 0x001fe2000c101906 */
[----:B------:R-:W-:Y:S05]  /*0210*/  EXIT ;  /* 0x000000000000794d */ /* 0x000fea0003800000 */
.L_x_3:
        /* <DEDUP_REMOVED lines=14> */
.L_x_5:


//--------------------- .nv.shared.reserved.0     --------------------------
	.section	.nv.shared.reserved.0,"aw",@nobits
	.weak		__nv_reservedSMEM_offset_0_alias
	.size		__nv_reservedSMEM_offset_0_alias, 0, 64
	.other		__nv_reservedSMEM_offset_0_alias,@"STO_CUDA_RESERVED_SHARED STV_DEFAULT"
__nv_reservedSMEM_offset_0_alias:
	.zero		0
	.zero		64


//--------------------- .nv.shared._Z6addonePi    --------------------------
	.section	.nv.shared._Z6addonePi,"aw",@nobits
	.sectionflags	@""
	.align	4
.nv.shared._Z6addonePi:
	.zero		1040


//--------------------- .nv.constant0._Z9vectorAddPiS_S_ --------------------------
	.section	.nv.constant0._Z9vectorAddPiS_S_,"a",@progbits
	.sectionflags	@""
	.align	4
.nv.constant0._Z9vectorAddPiS_S_:
	.zero		920


//--------------------- .nv.constant0._Z6addonePi --------------------------
	.section	.nv.constant0._Z6addonePi,"a",@progbits
	.sectionflags	@""
	.align	4
.nv.constant0._Z6addonePi:
	.zero		904


//--------------------- SYMBOLS --------------------------

	.type		.nv.reservedSmem.offset0,@object
	.size		.nv.reservedSmem.offset0,0x4
	.type		.nv.reservedSmem.cap,@object
	.size		.nv.reservedSmem.cap,0x4
